//
// Generated by NVIDIA NVVM Compiler
//
// Compiler Build ID: CL-36424714
// Cuda compilation tools, release 13.0, V13.0.88
// Based on NVVM 20.0.0
//

.version 9.0
.target sm_100
.address_size 64

	// .globl	_Z18sumReductionKernelPiS_
.extern .shared .align 16 .b8 sdata[];

.visible .entry _Z18sumReductionKernelPiS_(
	.param .u64 .ptr .align 1 _Z18sumReductionKernelPiS__param_0,
	.param .u64 .ptr .align 1 _Z18sumReductionKernelPiS__param_1
)
{
	.reg .pred 	%p<6>;
	.reg .b32 	%r<21>;
	.reg .b64 	%rd<9>;

	ld.param.u64 	%rd1, [_Z18sumReductionKernelPiS__param_0];
	ld.param.u64 	%rd2, [_Z18sumReductionKernelPiS__param_1];
	mov.u32 	%r1, %tid.x;
	mov.u32 	%r2, %ctaid.x;
	mov.u32 	%r20, %ntid.x;
	mad.lo.s32 	%r4, %r2, %r20, %r1;
	setp.gt.s32 	%p1, %r4, 1023;
	mov.b32 	%r19, 0;
	@%p1 bra 	$L__BB0_2;
	cvta.to.global.u64 	%rd3, %rd1;
	mul.wide.s32 	%rd4, %r4, 4;
	add.s64 	%rd5, %rd3, %rd4;
	ld.global.u32 	%r19, [%rd5];
$L__BB0_2:
	shl.b32 	%r11, %r1, 2;
	mov.u32 	%r12, sdata;
	add.s32 	%r7, %r12, %r11;
	st.shared.u32 	[%r7], %r19;
	bar.sync 	0;
	setp.lt.u32 	%p2, %r20, 2;
	@%p2 bra 	$L__BB0_6;
$L__BB0_3:
	shr.u32 	%r9, %r20, 1;
	setp.ge.u32 	%p3, %r1, %r9;
	@%p3 bra 	$L__BB0_5;
	shl.b32 	%r13, %r9, 2;
	add.s32 	%r14, %r7, %r13;
	ld.shared.u32 	%r15, [%r14];
	ld.shared.u32 	%r16, [%r7];
	add.s32 	%r17, %r16, %r15;
	st.shared.u32 	[%r7], %r17;
$L__BB0_5:
	bar.sync 	0;
	setp.gt.u32 	%p4, %r20, 3;
	mov.u32 	%r20, %r9;
	@%p4 bra 	$L__BB0_3;
$L__BB0_6:
	setp.ne.s32 	%p5, %r1, 0;
	@%p5 bra 	$L__BB0_8;
	ld.shared.u32 	%r18, [sdata];
	cvta.to.global.u64 	%rd6, %rd2;
	mul.wide.u32 	%rd7, %r2, 4;
	add.s64 	%rd8, %rd6, %rd7;
	st.global.u32 	[%rd8], %r18;
$L__BB0_8:
	ret;

}


// ===== COMPILED SASS (sm_100) =====

	.target	sm_100

	.elftype	@"ET_EXEC"


//--------------------- .note.nv.tkinfo           --------------------------
	.section	.note.nv.tkinfo,"",@"SHT_NOTE"
	.sectionflags	@"SHF_NOTE_NV_TKINFO"
	.tkinfo
        /*0018*/ 	.word	0x00000002
        /*0030*/ 	.string	""
        /*0030*/ 	.string	"ptxas"
        /*0030*/ 	.string	"Cuda compilation tools, release 13.0, V13.0.88"
        /*0030*/ 	.string	"Build cuda_13.0.r13.0/compiler.36424714_0"
        /*0030*/ 	.string	"-arch sm_100 -m 64 "



//--------------------- .note.nv.cuinfo           --------------------------
	.section	.note.nv.cuinfo,"",@"SHT_NOTE"
	.sectionflags	@"SHF_NOTE_NV_CUINFO"
        /*0018*/ 	.short	0x0002
        /*001a*/ 	.short	0x0064
        /*001c*/ 	.short	0x0082
	.zero		2


//--------------------- .nv.info                  --------------------------
	.section	.nv.info,"",@"SHT_CUDA_INFO"
	.align	4


	//----- nvinfo : EIATTR_REGCOUNT
	.align		4
        /*0000*/ 	.byte	0x04, 0x2f
        /*0002*/ 	.short	(.L_1 - .L_0)
	.align		4
.L_0:
        /*0004*/ 	.word	index@(_Z18sumReductionKernelPiS_)
        /*0008*/ 	.word	0x0000000b


	//----- nvinfo : EIATTR_FRAME_SIZE
	.align		4
.L_1:
        /*000c*/ 	.byte	0x04, 0x11
        /*000e*/ 	.short	(.L_3 - .L_2)
	.align		4
.L_2:
        /*0010*/ 	.word	index@(_Z18sumReductionKernelPiS_)
        /*0014*/ 	.word	0x00000000


	//----- nvinfo : EIATTR_MIN_STACK_SIZE
	.align		4
.L_3:
        /*0018*/ 	.byte	0x04, 0x12
        /*001a*/ 	.short	(.L_5 - .L_4)
	.align		4
.L_4:
        /*001c*/ 	.word	index@(_Z18sumReductionKernelPiS_)
        /*0020*/ 	.word	0x00000000
.L_5:


//--------------------- .nv.compat                --------------------------
	.section	.nv.compat,"",@"SHT_CUDA_COMPAT_INFO"
	.align	4
        /*0000*/ 	.byte	0x02, 0x09, 0x00, 0x00, 0x02, 0x02, 0x01, 0x00, 0x02, 0x05, 0x05, 0x00, 0x03, 0x07, 0x01, 0x01
        /*0010*/ 	.byte	0x02, 0x03, 0x00, 0x00, 0x02, 0x06, 0x01, 0x00, 0x04, 0x0b, 0x08, 0x00, 0x09, 0x00, 0x00, 0x00
        /*0020*/ 	.byte	0x00, 0x00, 0x00, 0x00


//--------------------- .nv.info._Z18sumReductionKernelPiS_ --------------------------
	.section	.nv.info._Z18sumReductionKernelPiS_,"",@"SHT_CUDA_INFO"
	.sectionflags	@""
	.align	4


	//----- nvinfo : EIATTR_CUDA_API_VERSION
	.align		4
        /*0000*/ 	.byte	0x04, 0x37
        /*0002*/ 	.short	(.L_7 - .L_6)
.L_6:
        /*0004*/ 	.word	0x00000082


	//----- nvinfo : EIATTR_KPARAM_INFO
	.align		4
.L_7:
        /*0008*/ 	.byte	0x04, 0x17
        /*000a*/ 	.short	(.L_9 - .L_8)
.L_8:
        /*000c*/ 	.word	0x00000000
        /*0010*/ 	.short	0x0001
        /*0012*/ 	.short	0x0008
        /*0014*/ 	.byte	0x00, 0xf5, 0x21, 0x00


	//----- nvinfo : EIATTR_KPARAM_INFO
	.align		4
.L_9:
        /*0018*/ 	.byte	0x04, 0x17
        /*001a*/ 	.short	(.L_11 - .L_10)
.L_10:
        /*001c*/ 	.word	0x00000000
        /*0020*/ 	.short	0x0000
        /*0022*/ 	.short	0x0000
        /*0024*/ 	.byte	0x00, 0xf5, 0x21, 0x00


	//----- nvinfo : EIATTR_SPARSE_MMA_MASK
	.align		4
.L_11:
        /*0028*/ 	.byte	0x03, 0x50
        /*002a*/ 	.short	0x0000


	//----- nvinfo : EIATTR_MAXREG_COUNT
	.align		4
        /*002c*/ 	.byte	0x03, 0x1b
        /*002e*/ 	.short	0x00ff


	//----- nvinfo : EIATTR_NUM_BARRIERS
	.align		4
        /*0030*/ 	.byte	0x02, 0x4c
        /*0032*/ 	.byte	0x01
	.zero		1


	//----- nvinfo : EIATTR_MERCURY_ISA_VERSION
	.align		4
        /*0034*/ 	.byte	0x03, 0x5f
        /*0036*/ 	.short	0x0101


	//----- nvinfo : EIATTR_VRC_CTA_INIT_COUNT
	.align		4
        /*0038*/ 	.byte	0x02, 0x4a
	.zero		1
	.zero		1


	//----- nvinfo : EIATTR_EXIT_INSTR_OFFSETS
	.align		4
        /*003c*/ 	.byte	0x04, 0x1c
        /*003e*/ 	.short	(.L_13 - .L_12)


	//   ....[0]....
.L_12:
        /*0040*/ 	.word	0x00000200


	//   ....[1]....
        /*0044*/ 	.word	0x00000280


	//----- nvinfo : EIATTR_CBANK_PARAM_SIZE
	.align		4
.L_13:
        /*0048*/ 	.byte	0x03, 0x19
        /*004a*/ 	.short	0x0010


	//----- nvinfo : EIATTR_PARAM_CBANK
	.align		4
        /*004c*/ 	.byte	0x04, 0x0a
        /*004e*/ 	.short	(.L_15 - .L_14)
	.align		4
.L_14:
        /*0050*/ 	.word	index@(.nv.constant0._Z18sumReductionKernelPiS_)
        /*0054*/ 	.short	0x0380
        /*0056*/ 	.short	0x0010


	//----- nvinfo : EIATTR_SW_WAR
	.align		4
.L_15:
        /*0058*/ 	.byte	0x04, 0x36
        /*005a*/ 	.short	(.L_17 - .L_16)
.L_16:
        /*005c*/ 	.word	0x00000008
.L_17:


//--------------------- .nv.callgraph             --------------------------
	.section	.nv.callgraph,"",@"SHT_CUDA_CALLGRAPH"
	.align	4
	.sectionentsize	8
	.align		4
        /*0000*/ 	.word	0x00000000
	.align		4
        /*0004*/ 	.word	0xffffffff
	.align		4
        /*0008*/ 	.word	0x00000000
	.align		4
        /*000c*/ 	.word	0xfffffffe
	.align		4
        /*0010*/ 	.word	0x00000000
	.align		4
        /*0014*/ 	.word	0xfffffffd
	.align		4
        /*0018*/ 	.word	0x00000000
	.align		4
        /*001c*/ 	.word	0xfffffffc


//--------------------- .text._Z18sumReductionKernelPiS_ --------------------------
	.section	.text._Z18sumReductionKernelPiS_,"ax",@progbits
	.align	128
        .global         _Z18sumReductionKernelPiS_
        .type           _Z18sumReductionKernelPiS_,@function
        .size           _Z18sumReductionKernelPiS_,(.L_x_3 - _Z18sumReductionKernelPiS_)
        .other          _Z18sumReductionKernelPiS_,@"STO_CUDA_ENTRY STV_DEFAULT"
_Z18sumReductionKernelPiS_:
.text._Z18sumReductionKernelPiS_:
[----:B------:R-:W-:Y:S01]  /*0000*/  LDC R1, c[0x0][0x37c] ;  /* 0x0000df00ff017b82 */ /* 0x000fe20000000800 */
[----:B------:R-:W0:Y:S01]  /*0010*/  S2R R6, SR_TID.X ;  /* 0x0000000000067919 */ /* 0x000e220000002100 */
[----:B------:R-:W0:Y:S01]  /*0020*/  LDCU UR8, c[0x0][0x360] ;  /* 0x00006c00ff0877ac */ /* 0x000e220008000800 */
[----:B------:R-:W-:Y:S01]  /*0030*/  IMAD.MOV.U32 R4, RZ, RZ, RZ ;  /* 0x000000ffff047224 */ /* 0x000fe200078e00ff */
[----:B------:R-:W0:Y:S01]  /*0040*/  S2R R7, SR_CTAID.X ;  /* 0x0000000000077919 */ /* 0x000e220000002500 */
[----:B------:R-:W1:Y:S01]  /*0050*/  LDCU.64 UR6, c[0x0][0x358] ;  /* 0x00006b00ff0677ac */ /* 0x000e620008000a00 */
[----:B0-----:R-:W-:-:S05]  /*0060*/  IMAD R5, R7, UR8, R6 ;  /* 0x0000000807057c24 */ /* 0x001fca000f8e0206 */
[----:B------:R-:W-:-:S13]  /*0070*/  ISETP.GT.AND P0, PT, R5, 0x3ff, PT ;  /* 0x000003ff0500780c */ /* 0x000fda0003f04270 */
[----:B------:R-:W0:Y:S02]  /*0080*/  @!P0 LDC.64 R2, c[0x0][0x380] ;  /* 0x0000e000ff028b82 */ /* 0x000e240000000a00 */
[----:B0-----:R-:W-:-:S05]  /*0090*/  @!P0 IMAD.WIDE R2, R5, 0x4, R2 ;  /* 0x0000000405028825 */ /* 0x001fca00078e0202 */
[----:B-1----:R-:W2:Y:S01]  /*00a0*/  @!P0 LDG.E R4, desc[UR6][R2.64] ;  /* 0x0000000602048981 */ /* 0x002ea2000c1e1900 */
[----:B------:R-:W0:Y:S01]  /*00b0*/  S2UR UR5, SR_CgaCtaId ;  /* 0x00000000000579c3 */ /* 0x000e220000008800 */
[----:B------:R-:W-:Y:S01]  /*00c0*/  IMAD.U32 R0, RZ, RZ, UR8 ;  /* 0x00000008ff007e24 */ /* 0x000fe2000f8e00ff */
[----:B------:R-:W-:Y:S01]  /*00d0*/  UMOV UR4, 0x400 ;  /* 0x0000040000047882 */ /* 0x000fe20000000000 */
[----:B------:R-:W-:-:S03]  /*00e0*/  ISETP.NE.AND P0, PT, R6, RZ, PT ;  /* 0x000000ff0600720c */ /* 0x000fc60003f05270 */
[----:B------:R-:W-:Y:S01]  /*00f0*/  ISETP.GE.U32.AND P1, PT, R0, 0x2, PT ;  /* 0x000000020000780c */ /* 0x000fe20003f26070 */
[----:B0-----:R-:W-:-:S06]  /*0100*/  ULEA UR4, UR5, UR4, 0x18 ;  /* 0x0000000405047291 */ /* 0x001fcc000f8ec0ff */
[----:B------:R-:W-:-:S05]  /*0110*/  LEA R5, R6, UR4, 0x2 ;  /* 0x0000000406057c11 */ /* 0x000fca000f8e10ff */
[----:B--2---:R0:W-:Y:S01]  /*0120*/  STS [R5], R4 ;  /* 0x0000000405007388 */ /* 0x0041e20000000800 */
[----:B------:R-:W-:Y:S06]  /*0130*/  BAR.SYNC.DEFER_BLOCKING 0x0 ;  /* 0x0000000000007b1d */ /* 0x000fec0000010000 */
[----:B------:R-:W-:Y:S05]  /*0140*/  @!P1 BRA `(.L_x_0) ;  /* 0x00000000002c9947 */ /* 0x000fea0003800000 */
.L_x_1:
[----:B------:R-:W-:-:S04]  /*0150*/  SHF.R.U32.HI R8, RZ, 0x1, R0 ;  /* 0x00000001ff087819 */ /* 0x000fc80000011600 */
[----:B------:R-:W-:-:S13]  /*0160*/  ISETP.GE.U32.AND P1, PT, R6, R8, PT ;  /* 0x000000080600720c */ /* 0x000fda0003f26070 */
[----:B------:R-:W-:Y:S01]  /*0170*/  @!P1 LEA R2, R8, R5, 0x2 ;  /* 0x0000000508029211 */ /* 0x000fe200078e10ff */
[----:B------:R-:W-:Y:S05]  /*0180*/  @!P1 LDS R3, [R5] ;  /* 0x0000000005039984 */ /* 0x000fea0000000800 */
[----:B------:R-:W0:Y:S02]  /*0190*/  @!P1 LDS R2, [R2] ;  /* 0x0000000002029984 */ /* 0x000e240000000800 */
[----:B0-----:R-:W-:-:S05]  /*01a0*/  @!P1 IMAD.IADD R4, R2, 0x1, R3 ;  /* 0x0000000102049824 */ /* 0x001fca00078e0203 */
[----:B------:R1:W-:Y:S01]  /*01b0*/  @!P1 STS [R5], R4 ;  /* 0x0000000405009388 */ /* 0x0003e20000000800 */
[----:B------:R-:W-:Y:S01]  /*01c0*/  BAR.SYNC.DEFER_BLOCKING 0x0 ;  /* 0x0000000000007b1d */ /* 0x000fe20000010000 */
[----:B------:R-:W-:Y:S02]  /*01d0*/  ISETP.GT.U32.AND P1, PT, R0, 0x3, PT ;  /* 0x000000030000780c */ /* 0x000fe40003f24070 */
[----:B------:R-:W-:-:S11]  /*01e0*/  MOV R0, R8 ;  /* 0x0000000800007202 */ /* 0x000fd60000000f00 */
[----:B-1----:R-:W-:Y:S05]  /*01f0*/  @P1 BRA `(.L_x_1) ;  /* 0xfffffffc00d41947 */ /* 0x002fea000383ffff */
.L_x_0:
[----:B------:R-:W-:Y:S05]  /*0200*/  @P0 EXIT ;  /* 0x000000000000094d */ /* 0x000fea0003800000 */
[----:B------:R-:W1:Y:S01]  /*0210*/  S2UR UR5, SR_CgaCtaId ;  /* 0x00000000000579c3 */ /* 0x000e620000008800 */
[----:B------:R-:W-:-:S07]  /*0220*/  UMOV UR4, 0x400 ;  /* 0x0000040000047882 */ /* 0x000fce0000000000 */
[----:B------:R-:W2:Y:S01]  /*0230*/  LDC.64 R2, c[0x0][0x388] ;  /* 0x0000e200ff027b82 */ /* 0x000ea20000000a00 */
[----:B-1----:R-:W-:Y:S01]  /*0240*/  ULEA UR4, UR5, UR4, 0x18 ;  /* 0x0000000405047291 */ /* 0x002fe2000f8ec0ff */
[----:B--2---:R-:W-:-:S08]  /*0250*/  IMAD.WIDE.U32 R2, R7, 0x4, R2 ;  /* 0x0000000407027825 */ /* 0x004fd000078e0002 */
[----:B0-----:R-:W0:Y:S04]  /*0260*/  LDS R5, [UR4] ;  /* 0x00000004ff057984 */ /* 0x001e280008000800 */
[----:B0-----:R-:W-:Y:S01]  /*0270*/  STG.E desc[UR6][R2.64], R5 ;  /* 0x0000000502007986 */ /* 0x001fe2000c101906 */
[----:B------:R-:W-:Y:S05]  /*0280*/  EXIT ;  /* 0x000000000000794d */ /* 0x000fea0003800000 */
.L_x_2:
[----:B------:R-:W-:-:S00]  /*0290*/  BRA `(.L_x_2) ;  /* 0xfffffffc00fc7947 */ /* 0x000fc0000383ffff */
[----:B------:R-:W-:-:S00]  /*02a0*/  NOP ;  /* 0x0000000000007918 */ /* 0x000fc00000000000 */
        /* <DEDUP_REMOVED lines=13> */
.L_x_3:


//--------------------- .nv.shared._Z18sumReductionKernelPiS_ --------------------------
	.section	.nv.shared._Z18sumReductionKernelPiS_,"aw",@nobits
	.sectionflags	@""
	.align	16
	.zero		1024


//--------------------- .nv.shared.reserved.0     --------------------------
	.section	.nv.shared.reserved.0,"aw",@nobits
	.weak		__nv_reservedSMEM_offset_0_alias
	.size		__nv_reservedSMEM_offset_0_alias, 0, 64
	.other		__nv_reservedSMEM_offset_0_alias,@"STO_CUDA_RESERVED_SHARED STV_DEFAULT"
__nv_reservedSMEM_offset_0_alias:
	.zero		0
	.zero		64


//--------------------- .nv.constant0._Z18sumReductionKernelPiS_ --------------------------
	.section	.nv.constant0._Z18sumReductionKernelPiS_,"a",@progbits
	.sectionflags	@""
	.align	4
.nv.constant0._Z18sumReductionKernelPiS_:
	.zero		912


//--------------------- SYMBOLS --------------------------

	.type		.nv.reservedSmem.offset0,@object
	.size		.nv.reservedSmem.offset0,0x4
	.type		.nv.reservedSmem.cap,@object
	.size		.nv.reservedSmem.cap,0x4
